//
// Generated by NVIDIA NVVM Compiler
//
// Compiler Build ID: CL-36424714
// Cuda compilation tools, release 13.0, V13.0.88
// Based on NVVM 20.0.0
//

.version 9.0
.target sm_100
.address_size 64

	// .globl	_Z31fused_moe_w8a8_regtiling_kernelILi16ELi32ELi8EEvPK13__nv_fp8_e4m3PKfS2_S4_P13__nv_bfloat16PKiS8_S8_iiii

.visible .entry _Z31fused_moe_w8a8_regtiling_kernelILi16ELi32ELi8EEvPK13__nv_fp8_e4m3PKfS2_S4_P13__nv_bfloat16PKiS8_S8_iiii(
	.param .u64 .ptr .align 1 _Z31fused_moe_w8a8_regtiling_kernelILi16ELi32ELi8EEvPK13__nv_fp8_e4m3PKfS2_S4_P13__nv_bfloat16PKiS8_S8_iiii_param_0,
	.param .u64 .ptr .align 1 _Z31fused_moe_w8a8_regtiling_kernelILi16ELi32ELi8EEvPK13__nv_fp8_e4m3PKfS2_S4_P13__nv_bfloat16PKiS8_S8_iiii_param_1,
	.param .u64 .ptr .align 1 _Z31fused_moe_w8a8_regtiling_kernelILi16ELi32ELi8EEvPK13__nv_fp8_e4m3PKfS2_S4_P13__nv_bfloat16PKiS8_S8_iiii_param_2,
	.param .u64 .ptr .align 1 _Z31fused_moe_w8a8_regtiling_kernelILi16ELi32ELi8EEvPK13__nv_fp8_e4m3PKfS2_S4_P13__nv_bfloat16PKiS8_S8_iiii_param_3,
	.param .u64 .ptr .align 1 _Z31fused_moe_w8a8_regtiling_kernelILi16ELi32ELi8EEvPK13__nv_fp8_e4m3PKfS2_S4_P13__nv_bfloat16PKiS8_S8_iiii_param_4,
	.param .u64 .ptr .align 1 _Z31fused_moe_w8a8_regtiling_kernelILi16ELi32ELi8EEvPK13__nv_fp8_e4m3PKfS2_S4_P13__nv_bfloat16PKiS8_S8_iiii_param_5,
	.param .u64 .ptr .align 1 _Z31fused_moe_w8a8_regtiling_kernelILi16ELi32ELi8EEvPK13__nv_fp8_e4m3PKfS2_S4_P13__nv_bfloat16PKiS8_S8_iiii_param_6,
	.param .u64 .ptr .align 1 _Z31fused_moe_w8a8_regtiling_kernelILi16ELi32ELi8EEvPK13__nv_fp8_e4m3PKfS2_S4_P13__nv_bfloat16PKiS8_S8_iiii_param_7,
	.param .u32 _Z31fused_moe_w8a8_regtiling_kernelILi16ELi32ELi8EEvPK13__nv_fp8_e4m3PKfS2_S4_P13__nv_bfloat16PKiS8_S8_iiii_param_8,
	.param .u32 _Z31fused_moe_w8a8_regtiling_kernelILi16ELi32ELi8EEvPK13__nv_fp8_e4m3PKfS2_S4_P13__nv_bfloat16PKiS8_S8_iiii_param_9,
	.param .u32 _Z31fused_moe_w8a8_regtiling_kernelILi16ELi32ELi8EEvPK13__nv_fp8_e4m3PKfS2_S4_P13__nv_bfloat16PKiS8_S8_iiii_param_10,
	.param .u32 _Z31fused_moe_w8a8_regtiling_kernelILi16ELi32ELi8EEvPK13__nv_fp8_e4m3PKfS2_S4_P13__nv_bfloat16PKiS8_S8_iiii_param_11
)
{
	.reg .pred 	%p<16>;
	.reg .b16 	%rs<5>;
	.reg .b32 	%r<161>;
	.reg .b32 	%f<85>;
	.reg .b64 	%rd<57>;

	ld.param.u64 	%rd15, [_Z31fused_moe_w8a8_regtiling_kernelILi16ELi32ELi8EEvPK13__nv_fp8_e4m3PKfS2_S4_P13__nv_bfloat16PKiS8_S8_iiii_param_0];
	ld.param.u64 	%rd16, [_Z31fused_moe_w8a8_regtiling_kernelILi16ELi32ELi8EEvPK13__nv_fp8_e4m3PKfS2_S4_P13__nv_bfloat16PKiS8_S8_iiii_param_4];
	ld.param.u64 	%rd14, [_Z31fused_moe_w8a8_regtiling_kernelILi16ELi32ELi8EEvPK13__nv_fp8_e4m3PKfS2_S4_P13__nv_bfloat16PKiS8_S8_iiii_param_5];
	ld.param.u64 	%rd17, [_Z31fused_moe_w8a8_regtiling_kernelILi16ELi32ELi8EEvPK13__nv_fp8_e4m3PKfS2_S4_P13__nv_bfloat16PKiS8_S8_iiii_param_6];
	ld.param.u64 	%rd18, [_Z31fused_moe_w8a8_regtiling_kernelILi16ELi32ELi8EEvPK13__nv_fp8_e4m3PKfS2_S4_P13__nv_bfloat16PKiS8_S8_iiii_param_7];
	ld.param.u32 	%r64, [_Z31fused_moe_w8a8_regtiling_kernelILi16ELi32ELi8EEvPK13__nv_fp8_e4m3PKfS2_S4_P13__nv_bfloat16PKiS8_S8_iiii_param_8];
	ld.param.u32 	%r65, [_Z31fused_moe_w8a8_regtiling_kernelILi16ELi32ELi8EEvPK13__nv_fp8_e4m3PKfS2_S4_P13__nv_bfloat16PKiS8_S8_iiii_param_9];
	ld.param.u32 	%r67, [_Z31fused_moe_w8a8_regtiling_kernelILi16ELi32ELi8EEvPK13__nv_fp8_e4m3PKfS2_S4_P13__nv_bfloat16PKiS8_S8_iiii_param_11];
	cvta.to.global.u64 	%rd1, %rd15;
	cvta.to.global.u64 	%rd2, %rd16;
	cvta.to.global.u64 	%rd19, %rd18;
	cvta.to.global.u64 	%rd20, %rd17;
	mov.u32 	%r68, %ctaid.x;
	mov.u32 	%r69, %ntid.x;
	mov.u32 	%r1, %tid.x;
	mad.lo.s32 	%r70, %r68, %r69, %r1;
	mov.u32 	%r71, %ctaid.y;
	mov.u32 	%r72, %ntid.y;
	mov.u32 	%r73, %tid.y;
	mad.lo.s32 	%r74, %r71, %r72, %r73;
	mul.wide.u32 	%rd21, %r74, 4;
	add.s64 	%rd22, %rd20, %rd21;
	ld.global.nc.u32 	%r2, [%rd22];
	shr.u32 	%r75, %r70, 2;
	and.b32  	%r3, %r75, 1073741816;
	shr.u32 	%r76, %r1, 2;
	and.b32  	%r4, %r76, 7;
	shl.b32 	%r5, %r74, 4;
	ld.global.nc.u32 	%r77, [%rd19];
	setp.ge.s32 	%p1, %r5, %r77;
	@%p1 bra 	$L__BB0_28;
	ld.param.u32 	%r132, [_Z31fused_moe_w8a8_regtiling_kernelILi16ELi32ELi8EEvPK13__nv_fp8_e4m3PKfS2_S4_P13__nv_bfloat16PKiS8_S8_iiii_param_10];
	cvta.to.global.u64 	%rd23, %rd14;
	add.s32 	%r78, %r5, %r4;
	mul.wide.u32 	%rd24, %r78, 4;
	add.s64 	%rd25, %rd23, %rd24;
	ld.global.nc.u32 	%r6, [%rd25];
	ld.global.nc.u32 	%r7, [%rd25+32];
	div.s32 	%r8, %r6, %r64;
	div.s32 	%r9, %r7, %r64;
	setp.lt.s32 	%p2, %r132, 128;
	mov.f32 	%f81, 0f00000000;
	mov.f32 	%f82, %f81;
	mov.f32 	%f83, %f81;
	mov.f32 	%f84, %f81;
	@%p2 bra 	$L__BB0_24;
	ld.param.u32 	%r133, [_Z31fused_moe_w8a8_regtiling_kernelILi16ELi32ELi8EEvPK13__nv_fp8_e4m3PKfS2_S4_P13__nv_bfloat16PKiS8_S8_iiii_param_10];
	shr.s32 	%r81, %r133, 31;
	shr.u32 	%r82, %r81, 25;
	add.s32 	%r83, %r133, %r82;
	shr.s32 	%r84, %r83, 7;
	neg.s32 	%r140, %r84;
	add.s32 	%r85, %r3, %r4;
	shr.s32 	%r86, %r67, 31;
	shr.u32 	%r87, %r86, 25;
	add.s32 	%r88, %r67, %r87;
	shr.s32 	%r89, %r88, 7;
	mul.lo.s32 	%r135, %r8, %r84;
	mul.lo.s32 	%r136, %r9, %r84;
	shr.u32 	%r90, %r85, 7;
	mad.lo.s32 	%r91, %r2, %r89, %r90;
	mul.lo.s32 	%r137, %r91, %r84;
	mul.lo.s32 	%r92, %r8, %r133;
	cvt.s64.s32 	%rd3, %r92;
	and.b32  	%r13, %r1, 3;
	shl.b32 	%r93, %r1, 2;
	and.b32  	%r139, %r93, 12;
	mul.lo.s32 	%r94, %r133, %r85;
	cvt.u64.u32 	%rd26, %r94;
	mul.lo.s32 	%r95, %r67, %r133;
	mul.lo.s32 	%r96, %r95, %r2;
	cvt.s64.s32 	%rd27, %r96;
	add.s64 	%rd4, %rd27, %rd26;
	mov.f32 	%f84, 0f00000000;
	mov.b32 	%r138, 0;
	mul.wide.u32 	%rd36, %r13, 4;
	mov.f32 	%f83, %f84;
	mov.f32 	%f82, %f84;
	mov.f32 	%f81, %f84;
$L__BB0_3:
	ld.param.u64 	%rd54, [_Z31fused_moe_w8a8_regtiling_kernelILi16ELi32ELi8EEvPK13__nv_fp8_e4m3PKfS2_S4_P13__nv_bfloat16PKiS8_S8_iiii_param_1];
	setp.ge.s32 	%p3, %r8, %r65;
	mul.wide.s32 	%rd28, %r136, 4;
	cvta.to.global.u64 	%rd29, %rd54;
	add.s64 	%rd5, %rd29, %rd28;
	mul.wide.s32 	%rd30, %r135, 4;
	add.s64 	%rd6, %rd29, %rd30;
	@%p3 bra 	$L__BB0_5;
	ld.global.nc.f32 	%f79, [%rd6];
$L__BB0_5:
	setp.ge.s32 	%p4, %r9, %r65;
	@%p4 bra 	$L__BB0_7;
	ld.global.nc.f32 	%f80, [%rd5];
$L__BB0_7:
	ld.param.u64 	%rd56, [_Z31fused_moe_w8a8_regtiling_kernelILi16ELi32ELi8EEvPK13__nv_fp8_e4m3PKfS2_S4_P13__nv_bfloat16PKiS8_S8_iiii_param_3];
	mul.wide.s32 	%rd31, %r137, 4;
	cvta.to.global.u64 	%rd32, %rd56;
	add.s64 	%rd33, %rd32, %rd31;
	ld.global.nc.f32 	%f11, [%rd33];
	cvt.u64.u32 	%rd7, %r138;
	add.s64 	%rd34, %rd7, %rd3;
	add.s64 	%rd35, %rd1, %rd34;
	add.s64 	%rd8, %rd35, %rd36;
	@%p3 bra 	$L__BB0_9;
	ld.global.nc.u32 	%r145, [%rd8];
	ld.global.nc.u32 	%r146, [%rd8+16];
$L__BB0_9:
	ld.param.u32 	%r134, [_Z31fused_moe_w8a8_regtiling_kernelILi16ELi32ELi8EEvPK13__nv_fp8_e4m3PKfS2_S4_P13__nv_bfloat16PKiS8_S8_iiii_param_10];
	mul.lo.s32 	%r97, %r9, %r134;
	cvt.s64.s32 	%rd37, %r97;
	add.s64 	%rd38, %rd7, %rd37;
	add.s64 	%rd39, %rd1, %rd38;
	mul.wide.u32 	%rd40, %r13, 4;
	add.s64 	%rd9, %rd39, %rd40;
	@%p4 bra 	$L__BB0_11;
	ld.global.nc.u32 	%r147, [%rd9];
	ld.global.nc.u32 	%r148, [%rd9+16];
$L__BB0_11:
	ld.param.u64 	%rd55, [_Z31fused_moe_w8a8_regtiling_kernelILi16ELi32ELi8EEvPK13__nv_fp8_e4m3PKfS2_S4_P13__nv_bfloat16PKiS8_S8_iiii_param_2];
	cvt.u64.u32 	%rd41, %r139;
	add.s64 	%rd42, %rd4, %rd41;
	cvta.to.global.u64 	%rd43, %rd55;
	add.s64 	%rd10, %rd43, %rd42;
	ld.global.nc.u32 	%r102, [%rd10];
	ld.global.nc.u32 	%r103, [%rd10+16];
	mov.f32 	%f43, 0f00000000;
	mov.f32 	%f44, %f43;
	mov.f32 	%f45, %f43;
	mov.f32 	%f46, %f43;
	// begin inline asm
	mma.sync.aligned.m16n8k32.row.col.f32.e4m3.e4m3.f32 {%f43, %f44, %f45, %f46}, {%r145, %r147, %r146, %r148}, {%r102, %r103}, {%f43, %f44, %f45, %f46};
	// end inline asm
	@%p3 bra 	$L__BB0_13;
	ld.global.nc.u32 	%r145, [%rd8+32];
	ld.global.nc.u32 	%r146, [%rd8+48];
$L__BB0_13:
	@%p4 bra 	$L__BB0_15;
	ld.global.nc.u32 	%r147, [%rd9+32];
	ld.global.nc.u32 	%r148, [%rd9+48];
$L__BB0_15:
	ld.global.nc.u32 	%r108, [%rd10+32];
	ld.global.nc.u32 	%r109, [%rd10+48];
	// begin inline asm
	mma.sync.aligned.m16n8k32.row.col.f32.e4m3.e4m3.f32 {%f43, %f44, %f45, %f46}, {%r145, %r147, %r146, %r148}, {%r108, %r109}, {%f43, %f44, %f45, %f46};
	// end inline asm
	@%p3 bra 	$L__BB0_17;
	ld.global.nc.u32 	%r145, [%rd8+64];
	ld.global.nc.u32 	%r146, [%rd8+80];
$L__BB0_17:
	@%p4 bra 	$L__BB0_19;
	ld.global.nc.u32 	%r147, [%rd9+64];
	ld.global.nc.u32 	%r148, [%rd9+80];
$L__BB0_19:
	ld.global.nc.u32 	%r114, [%rd10+64];
	ld.global.nc.u32 	%r115, [%rd10+80];
	// begin inline asm
	mma.sync.aligned.m16n8k32.row.col.f32.e4m3.e4m3.f32 {%f43, %f44, %f45, %f46}, {%r145, %r147, %r146, %r148}, {%r114, %r115}, {%f43, %f44, %f45, %f46};
	// end inline asm
	@%p3 bra 	$L__BB0_21;
	ld.global.nc.u32 	%r145, [%rd8+96];
	ld.global.nc.u32 	%r146, [%rd8+112];
$L__BB0_21:
	@%p4 bra 	$L__BB0_23;
	ld.global.nc.u32 	%r147, [%rd9+96];
	ld.global.nc.u32 	%r148, [%rd9+112];
$L__BB0_23:
	ld.global.nc.u32 	%r120, [%rd10+96];
	ld.global.nc.u32 	%r121, [%rd10+112];
	// begin inline asm
	mma.sync.aligned.m16n8k32.row.col.f32.e4m3.e4m3.f32 {%f43, %f44, %f45, %f46}, {%r145, %r147, %r146, %r148}, {%r120, %r121}, {%f43, %f44, %f45, %f46};
	// end inline asm
	mul.f32 	%f67, %f79, %f11;
	fma.rn.f32 	%f81, %f67, %f43, %f81;
	fma.rn.f32 	%f82, %f67, %f44, %f82;
	mul.f32 	%f68, %f80, %f11;
	fma.rn.f32 	%f83, %f68, %f45, %f83;
	fma.rn.f32 	%f84, %f68, %f46, %f84;
	add.s32 	%r140, %r140, 1;
	setp.ne.s32 	%p13, %r140, 0;
	add.s32 	%r139, %r139, 128;
	add.s32 	%r138, %r138, 128;
	add.s32 	%r137, %r137, 1;
	add.s32 	%r136, %r136, 1;
	add.s32 	%r135, %r135, 1;
	@%p13 bra 	$L__BB0_3;
$L__BB0_24:
	setp.ge.s32 	%p14, %r8, %r65;
	@%p14 bra 	$L__BB0_26;
	// begin inline asm
	{  cvt.rn.bf16.f32 %rs1, %f81;}

	// end inline asm
	// begin inline asm
	{  cvt.rn.bf16.f32 %rs2, %f82;}

	// end inline asm
	mul.lo.s32 	%r122, %r6, %r67;
	cvt.s64.s32 	%rd44, %r122;
	shl.b32 	%r123, %r1, 1;
	and.b32  	%r124, %r123, 6;
	add.s32 	%r125, %r3, %r124;
	cvt.u64.u32 	%rd45, %r125;
	add.s64 	%rd46, %rd45, %rd44;
	shl.b64 	%rd47, %rd46, 1;
	add.s64 	%rd48, %rd2, %rd47;
	mov.b32 	%r126, {%rs1, %rs2};
	st.global.u32 	[%rd48], %r126;
$L__BB0_26:
	setp.ge.s32 	%p15, %r9, %r65;
	@%p15 bra 	$L__BB0_28;
	// begin inline asm
	{  cvt.rn.bf16.f32 %rs3, %f83;}

	// end inline asm
	// begin inline asm
	{  cvt.rn.bf16.f32 %rs4, %f84;}

	// end inline asm
	mul.lo.s32 	%r127, %r7, %r67;
	cvt.s64.s32 	%rd49, %r127;
	shl.b32 	%r128, %r1, 1;
	and.b32  	%r129, %r128, 6;
	add.s32 	%r130, %r3, %r129;
	cvt.u64.u32 	%rd50, %r130;
	add.s64 	%rd51, %rd50, %rd49;
	shl.b64 	%rd52, %rd51, 1;
	add.s64 	%rd53, %rd2, %rd52;
	mov.b32 	%r131, {%rs3, %rs4};
	st.global.u32 	[%rd53], %r131;
$L__BB0_28:
	ret;

}


// ===== COMPILED SASS (sm_100) =====

	.target	sm_100

	.elftype	@"ET_EXEC"


//--------------------- .note.nv.tkinfo           --------------------------
	.section	.note.nv.tkinfo,"",@"SHT_NOTE"
	.sectionflags	@"SHF_NOTE_NV_TKINFO"
	.tkinfo
        /*0018*/ 	.word	0x00000002
        /*0030*/ 	.string	""
        /*0030*/ 	.string	"ptxas"
        /*0030*/ 	.string	"Cuda compilation tools, release 13.0, V13.0.88"
        /*0030*/ 	.string	"Build cuda_13.0.r13.0/compiler.36424714_0"
        /*0030*/ 	.string	"-arch sm_100 -m 64 "



//--------------------- .note.nv.cuinfo           --------------------------
	.section	.note.nv.cuinfo,"",@"SHT_NOTE"
	.sectionflags	@"SHF_NOTE_NV_CUINFO"
        /*0018*/ 	.short	0x0002
        /*001a*/ 	.short	0x0064
        /*001c*/ 	.short	0x0082
	.zero		2


//--------------------- .nv.info                  --------------------------
	.section	.nv.info,"",@"SHT_CUDA_INFO"
	.align	4


	//----- nvinfo : EIATTR_REGCOUNT
	.align		4
        /*0000*/ 	.byte	0x04, 0x2f
        /*0002*/ 	.short	(.L_1 - .L_0)
	.align		4
.L_0:
        /*0004*/ 	.word	index@(_Z31fused_moe_w8a8_regtiling_kernelILi16ELi32ELi8EEvPK13__nv_fp8_e4m3PKfS2_S4_P13__nv_bfloat16PKiS8_S8_iiii)
        /*0008*/ 	.word	0x00000034


	//----- nvinfo : EIATTR_FRAME_SIZE
	.align		4
.L_1:
        /*000c*/ 	.byte	0x04, 0x11
        /*000e*/ 	.short	(.L_3 - .L_2)
	.align		4
.L_2:
        /*0010*/ 	.word	index@(_Z31fused_moe_w8a8_regtiling_kernelILi16ELi32ELi8EEvPK13__nv_fp8_e4m3PKfS2_S4_P13__nv_bfloat16PKiS8_S8_iiii)
        /*0014*/ 	.word	0x00000000


	//----- nvinfo : EIATTR_MIN_STACK_SIZE
	.align		4
.L_3:
        /*0018*/ 	.byte	0x04, 0x12
        /*001a*/ 	.short	(.L_5 - .L_4)
	.align		4
.L_4:
        /*001c*/ 	.word	index@(_Z31fused_moe_w8a8_regtiling_kernelILi16ELi32ELi8EEvPK13__nv_fp8_e4m3PKfS2_S4_P13__nv_bfloat16PKiS8_S8_iiii)
        /*0020*/ 	.word	0x00000000
.L_5:


//--------------------- .nv.compat                --------------------------
	.section	.nv.compat,"",@"SHT_CUDA_COMPAT_INFO"
	.align	4
        /*0000*/ 	.byte	0x02, 0x09, 0x00, 0x00, 0x02, 0x02, 0x02, 0x00, 0x02, 0x05, 0x05, 0x00, 0x03, 0x07, 0x01, 0x01
        /*0010*/ 	.byte	0x02, 0x03, 0x00, 0x00, 0x02, 0x06, 0x01, 0x00, 0x04, 0x0b, 0x08, 0x00, 0x09, 0x00, 0x00, 0x00
        /*0020*/ 	.byte	0x00, 0x00, 0x00, 0x00


//--------------------- .nv.info._Z31fused_moe_w8a8_regtiling_kernelILi16ELi32ELi8EEvPK13__nv_fp8_e4m3PKfS2_S4_P13__nv_bfloat16PKiS8_S8_iiii --------------------------
	.section	.nv.info._Z31fused_moe_w8a8_regtiling_kernelILi16ELi32ELi8EEvPK13__nv_fp8_e4m3PKfS2_S4_P13__nv_bfloat16PKiS8_S8_iiii,"",@"SHT_CUDA_INFO"
	.sectionflags	@""
	.align	4


	//----- nvinfo : EIATTR_CUDA_API_VERSION
	.align		4
        /*0000*/ 	.byte	0x04, 0x37
        /*0002*/ 	.short	(.L_7 - .L_6)
.L_6:
        /*0004*/ 	.word	0x00000082


	//----- nvinfo : EIATTR_KPARAM_INFO
	.align		4
.L_7:
        /*0008*/ 	.byte	0x04, 0x17
        /*000a*/ 	.short	(.L_9 - .L_8)
.L_8:
        /*000c*/ 	.word	0x00000000
        /*0010*/ 	.short	0x000b
        /*0012*/ 	.short	0x004c
        /*0014*/ 	.byte	0x00, 0xf0, 0x11, 0x00


	//----- nvinfo : EIATTR_KPARAM_INFO
	.align		4
.L_9:
        /*0018*/ 	.byte	0x04, 0x17
        /*001a*/ 	.short	(.L_11 - .L_10)
.L_10:
        /*001c*/ 	.word	0x00000000
        /*0020*/ 	.short	0x000a
        /*0022*/ 	.short	0x0048
        /*0024*/ 	.byte	0x00, 0xf0, 0x11, 0x00


	//----- nvinfo : EIATTR_KPARAM_INFO
	.align		4
.L_11:
        /*0028*/ 	.byte	0x04, 0x17
        /*002a*/ 	.short	(.L_13 - .L_12)
.L_12:
        /*002c*/ 	.word	0x00000000
        /*0030*/ 	.short	0x0009
        /*0032*/ 	.short	0x0044
        /*0034*/ 	.byte	0x00, 0xf0, 0x11, 0x00


	//----- nvinfo : EIATTR_KPARAM_INFO
	.align		4
.L_13:
        /*0038*/ 	.byte	0x04, 0x17
        /*003a*/ 	.short	(.L_15 - .L_14)
.L_14:
        /*003c*/ 	.word	0x00000000
        /*0040*/ 	.short	0x0008
        /*0042*/ 	.short	0x0040
        /*0044*/ 	.byte	0x00, 0xf0, 0x11, 0x00


	//----- nvinfo : EIATTR_KPARAM_INFO
	.align		4
.L_15:
        /*0048*/ 	.byte	0x04, 0x17
        /*004a*/ 	.short	(.L_17 - .L_16)
.L_16:
        /*004c*/ 	.word	0x00000000
        /*0050*/ 	.short	0x0007
        /*0052*/ 	.short	0x0038
        /*0054*/ 	.byte	0x00, 0xf5, 0x21, 0x00


	//----- nvinfo : EIATTR_KPARAM_INFO
	.align		4
.L_17:
        /*0058*/ 	.byte	0x04, 0x17
        /*005a*/ 	.short	(.L_19 - .L_18)
.L_18:
        /*005c*/ 	.word	0x00000000
        /*0060*/ 	.short	0x0006
        /*0062*/ 	.short	0x0030
        /*0064*/ 	.byte	0x00, 0xf5, 0x21, 0x00


	//----- nvinfo : EIATTR_KPARAM_INFO
	.align		4
.L_19:
        /*0068*/ 	.byte	0x04, 0x17
        /*006a*/ 	.short	(.L_21 - .L_20)
.L_20:
        /*006c*/ 	.word	0x00000000
        /*0070*/ 	.short	0x0005
        /*0072*/ 	.short	0x0028
        /*0074*/ 	.byte	0x00, 0xf5, 0x21, 0x00


	//----- nvinfo : EIATTR_KPARAM_INFO
	.align		4
.L_21:
        /*0078*/ 	.byte	0x04, 0x17
        /*007a*/ 	.short	(.L_23 - .L_22)
.L_22:
        /*007c*/ 	.word	0x00000000
        /*0080*/ 	.short	0x0004
        /*0082*/ 	.short	0x0020
        /*0084*/ 	.byte	0x00, 0xf5, 0x21, 0x00


	//----- nvinfo : EIATTR_KPARAM_INFO
	.align		4
.L_23:
        /*0088*/ 	.byte	0x04, 0x17
        /*008a*/ 	.short	(.L_25 - .L_24)
.L_24:
        /*008c*/ 	.word	0x00000000
        /*0090*/ 	.short	0x0003
        /*0092*/ 	.short	0x0018
        /*0094*/ 	.byte	0x00, 0xf5, 0x21, 0x00


	//----- nvinfo : EIATTR_KPARAM_INFO
	.align		4
.L_25:
        /*0098*/ 	.byte	0x04, 0x17
        /*009a*/ 	.short	(.L_27 - .L_26)
.L_26:
        /*009c*/ 	.word	0x00000000
        /*00a0*/ 	.short	0x0002
        /*00a2*/ 	.short	0x0010
        /*00a4*/ 	.byte	0x00, 0xf5, 0x21, 0x00


	//----- nvinfo : EIATTR_KPARAM_INFO
	.align		4
.L_27:
        /*00a8*/ 	.byte	0x04, 0x17
        /*00aa*/ 	.short	(.L_29 - .L_28)
.L_28:
        /*00ac*/ 	.word	0x00000000
        /*00b0*/ 	.short	0x0001
        /*00b2*/ 	.short	0x0008
        /*00b4*/ 	.byte	0x00, 0xf5, 0x21, 0x00


	//----- nvinfo : EIATTR_KPARAM_INFO
	.align		4
.L_29:
        /*00b8*/ 	.byte	0x04, 0x17
        /*00ba*/ 	.short	(.L_31 - .L_30)
.L_30:
        /*00bc*/ 	.word	0x00000000
        /*00c0*/ 	.short	0x0000
        /*00c2*/ 	.short	0x0000
        /*00c4*/ 	.byte	0x00, 0xf5, 0x21, 0x00


	//----- nvinfo : EIATTR_SPARSE_MMA_MASK
	.align		4
.L_31:
        /*00c8*/ 	.byte	0x03, 0x50
        /*00ca*/ 	.short	0x0000


	//----- nvinfo : EIATTR_MAXREG_COUNT
	.align		4
        /*00cc*/ 	.byte	0x03, 0x1b
        /*00ce*/ 	.short	0x00ff


	//----- nvinfo : EIATTR_MERCURY_ISA_VERSION
	.align		4
        /*00d0*/ 	.byte	0x03, 0x5f
        /*00d2*/ 	.short	0x0101


	//----- nvinfo : EIATTR_VRC_CTA_INIT_COUNT
	.align		4
        /*00d4*/ 	.byte	0x02, 0x4a
	.zero		1
	.zero		1


	//----- nvinfo : EIATTR_EXIT_INSTR_OFFSETS
	.align		4
        /*00d8*/ 	.byte	0x04, 0x1c
        /*00da*/ 	.short	(.L_33 - .L_32)


	//   ....[0]....
.L_32:
        /*00dc*/ 	.word	0x000000e0


	//   ....[1]....
        /*00e0*/ 	.word	0x00000fd0


	//   ....[2]....
        /*00e4*/ 	.word	0x000010a0


	//----- nvinfo : EIATTR_CRS_STACK_SIZE
	.align		4
.L_33:
        /*00e8*/ 	.byte	0x04, 0x1e
        /*00ea*/ 	.short	(.L_35 - .L_34)
.L_34:
        /*00ec*/ 	.word	0x00000000


	//----- nvinfo : EIATTR_CBANK_PARAM_SIZE
	.align		4
.L_35:
        /*00f0*/ 	.byte	0x03, 0x19
        /*00f2*/ 	.short	0x0050


	//----- nvinfo : EIATTR_PARAM_CBANK
	.align		4
        /*00f4*/ 	.byte	0x04, 0x0a
        /*00f6*/ 	.short	(.L_37 - .L_36)
	.align		4
.L_36:
        /*00f8*/ 	.word	index@(.nv.constant0._Z31fused_moe_w8a8_regtiling_kernelILi16ELi32ELi8EEvPK13__nv_fp8_e4m3PKfS2_S4_P13__nv_bfloat16PKiS8_S8_iiii)
        /*00fc*/ 	.short	0x0380
        /*00fe*/ 	.short	0x0050


	//----- nvinfo : EIATTR_SW_WAR
	.align		4
.L_37:
        /*0100*/ 	.byte	0x04, 0x36
        /*0102*/ 	.short	(.L_39 - .L_38)
.L_38:
        /*0104*/ 	.word	0x00000008
.L_39:


//--------------------- .nv.callgraph             --------------------------
	.section	.nv.callgraph,"",@"SHT_CUDA_CALLGRAPH"
	.align	4
	.sectionentsize	8
	.align		4
        /*0000*/ 	.word	0x00000000
	.align		4
        /*0004*/ 	.word	0xffffffff
	.align		4
        /*0008*/ 	.word	0x00000000
	.align		4
        /*000c*/ 	.word	0xfffffffe
	.align		4
        /*0010*/ 	.word	0x00000000
	.align		4
        /*0014*/ 	.word	0xfffffffd
	.align		4
        /*0018*/ 	.word	0x00000000
	.align		4
        /*001c*/ 	.word	0xfffffffc


//--------------------- .text._Z31fused_moe_w8a8_regtiling_kernelILi16ELi32ELi8EEvPK13__nv_fp8_e4m3PKfS2_S4_P13__nv_bfloat16PKiS8_S8_iiii --------------------------
	.section	.text._Z31fused_moe_w8a8_regtiling_kernelILi16ELi32ELi8EEvPK13__nv_fp8_e4m3PKfS2_S4_P13__nv_bfloat16PKiS8_S8_iiii,"ax",@progbits
	.align	128
        .global         _Z31fused_moe_w8a8_regtiling_kernelILi16ELi32ELi8EEvPK13__nv_fp8_e4m3PKfS2_S4_P13__nv_bfloat16PKiS8_S8_iiii
        .type           _Z31fused_moe_w8a8_regtiling_kernelILi16ELi32ELi8EEvPK13__nv_fp8_e4m3PKfS2_S4_P13__nv_bfloat16PKiS8_S8_iiii,@function
        .size           _Z31fused_moe_w8a8_regtiling_kernelILi16ELi32ELi8EEvPK13__nv_fp8_e4m3PKfS2_S4_P13__nv_bfloat16PKiS8_S8_iiii,(.L_x_5 - _Z31fused_moe_w8a8_regtiling_kernelILi16ELi32ELi8EEvPK13__nv_fp8_e4m3PKfS2_S4_P13__nv_bfloat16PKiS8_S8_iiii)
        .other          _Z31fused_moe_w8a8_regtiling_kernelILi16ELi32ELi8EEvPK13__nv_fp8_e4m3PKfS2_S4_P13__nv_bfloat16PKiS8_S8_iiii,@"STO_CUDA_ENTRY STV_DEFAULT"
_Z31fused_moe_w8a8_regtiling_kernelILi16ELi32ELi8EEvPK13__nv_fp8_e4m3PKfS2_S4_P13__nv_bfloat16PKiS8_S8_iiii:
.text._Z31fused_moe_w8a8_regtiling_kernelILi16ELi32ELi8EEvPK13__nv_fp8_e4m3PKfS2_S4_P13__nv_bfloat16PKiS8_S8_iiii:
[----:B------:R-:W-:Y:S08]  /*0000*/  LDC R1, c[0x0][0x37c] ;  /* 0x0000df00ff017b82 */ /* 0x000ff00000000800 */
[----:B------:R-:W0:Y:S01]  /*0010*/  LDC.64 R4, c[0x0][0x3b8] ;  /* 0x0000ee00ff047b82 */ /* 0x000e220000000a00 */
[----:B------:R-:W0:Y:S02]  /*0020*/  LDCU.64 UR8, c[0x0][0x358] ;  /* 0x00006b00ff0877ac */ /* 0x000e240008000a00 */
[----:B0-----:R-:W2:Y:S05]  /*0030*/  LDG.E.CONSTANT R4, desc[UR8][R4.64] ;  /* 0x0000000804047981 */ /* 0x001eaa000c1e9900 */
[----:B------:R-:W0:Y:S01]  /*0040*/  LDC R3, c[0x0][0x360] ;  /* 0x0000d800ff037b82 */ /* 0x000e220000000800 */
[----:B------:R-:W1:Y:S01]  /*0050*/  S2R R2, SR_TID.Y ;  /* 0x0000000000027919 */ /* 0x000e620000002200 */
[----:B------:R-:W0:Y:S06]  /*0060*/  S2R R0, SR_TID.X ;  /* 0x0000000000007919 */ /* 0x000e2c0000002100 */
[----:B------:R-:W1:Y:S08]  /*0070*/  S2UR UR5, SR_CTAID.Y ;  /* 0x00000000000579c3 */ /* 0x000e700000002600 */
[----:B------:R-:W1:Y:S08]  /*0080*/  LDC R9, c[0x0][0x364] ;  /* 0x0000d900ff097b82 */ /* 0x000e700000000800 */
[----:B------:R-:W0:Y:S01]  /*0090*/  S2UR UR4, SR_CTAID.X ;  /* 0x00000000000479c3 */ /* 0x000e220000002500 */
[----:B-1----:R-:W-:-:S04]  /*00a0*/  IMAD R9, R9, UR5, R2 ;  /* 0x0000000509097c24 */ /* 0x002fc8000f8e0202 */
[----:B------:R-:W-:Y:S02]  /*00b0*/  IMAD.SHL.U32 R7, R9, 0x10, RZ ;  /* 0x0000001009077824 */ /* 0x000fe400078e00ff */
[----:B0-----:R-:W-:-:S03]  /*00c0*/  IMAD R3, R3, UR4, R0 ;  /* 0x0000000403037c24 */ /* 0x001fc6000f8e0200 */
[----:B--2---:R-:W-:-:S13]  /*00d0*/  ISETP.GE.AND P0, PT, R7, R4, PT ;  /* 0x000000040700720c */ /* 0x004fda0003f06270 */
[----:B------:R-:W-:Y:S05]  /*00e0*/  @P0 EXIT ;  /* 0x000000000000094d */ /* 0x000fea0003800000 */
[----:B------:R-:W0:Y:S01]  /*00f0*/  LDC.64 R4, c[0x0][0x3a8] ;  /* 0x0000ea00ff047b82 */ /* 0x000e220000000a00 */
[----:B------:R-:W-:Y:S01]  /*0100*/  SHF.R.U32.HI R2, RZ, 0x2, R0 ;  /* 0x00000002ff027819 */ /* 0x000fe20000011600 */
[----:B------:R-:W1:Y:S03]  /*0110*/  LDCU UR7, c[0x0][0x3c8] ;  /* 0x00007900ff0777ac */ /* 0x000e660008000800 */
[----:B------:R-:W-:Y:S01]  /*0120*/  LOP3.LUT R2, R2, 0x7, RZ, 0xc0, !PT ;  /* 0x0000000702027812 */ /* 0x000fe200078ec0ff */
[----:B------:R-:W2:Y:S02]  /*0130*/  LDCU UR15, c[0x0][0x3c4] ;  /* 0x00007880ff0f77ac */ /* 0x000ea40008000800 */
[----:B------:R-:W3:Y:S02]  /*0140*/  LDC R12, c[0x0][0x3c0] ;  /* 0x0000f000ff0c7b82 */ /* 0x000ee40000000800 */
[----:B------:R-:W-:-:S04]  /*0150*/  IMAD.IADD R7, R2, 0x1, R7 ;  /* 0x0000000102077824 */ /* 0x000fc800078e0207 */
[----:B0-----:R-:W-:-:S05]  /*0160*/  IMAD.WIDE.U32 R4, R7, 0x4, R4 ;  /* 0x0000000407047825 */ /* 0x001fca00078e0004 */
[----:B------:R-:W4:Y:S04]  /*0170*/  LDG.E.CONSTANT R36, desc[UR8][R4.64] ;  /* 0x0000000804247981 */ /* 0x000f28000c1e9900 */
[----:B------:R-:W5:Y:S01]  /*0180*/  LDG.E.CONSTANT R35, desc[UR8][R4.64+0x20] ;  /* 0x0000200804237981 */ /* 0x000f62000c1e9900 */
[----:B---3--:R-:W-:Y:S01]  /*0190*/  IABS R11, R12 ;  /* 0x0000000c000b7213 */ /* 0x008fe20000000000 */
[----:B-1----:R-:W-:Y:S01]  /*01a0*/  UISETP.GE.AND UP0, UPT, UR7, 0x80, UPT ;  /* 0x000000800700788c */ /* 0x002fe2000bf06270 */
[----:B------:R-:W-:Y:S01]  /*01b0*/  SHF.R.U32.HI R3, RZ, 0x2, R3 ;  /* 0x00000002ff037819 */ /* 0x000fe20000011603 */
[----:B------:R-:W-:Y:S01]  /*01c0*/  IMAD.MOV.U32 R34, RZ, RZ, RZ ;  /* 0x000000ffff227224 */ /* 0x000fe200078e00ff */
[----:B------:R-:W0:Y:S01]  /*01d0*/  I2F.RP R8, R11 ;  /* 0x0000000b00087306 */ /* 0x000e220000209400 */
[----:B------:R-:W-:Y:S01]  /*01e0*/  CS2R R32, SRZ ;  /* 0x0000000000207805 */ /* 0x000fe2000001ff00 */
[----:B------:R-:W-:Y:S01]  /*01f0*/  IMAD.MOV.U32 R31, RZ, RZ, RZ ;  /* 0x000000ffff1f7224 */ /* 0x000fe200078e00ff */
[----:B------:R-:W-:-:S05]  /*0200*/  LOP3.LUT R37, R3, 0x3ffffff8, RZ, 0xc0, !PT ;  /* 0x3ffffff803257812 */ /* 0x000fca00078ec0ff */
[----:B0-----:R-:W0:Y:S02]  /*0210*/  MUFU.RCP R8, R8 ;  /* 0x0000000800087308 */ /* 0x001e240000001000 */
[----:B0-----:R-:W-:-:S06]  /*0220*/  VIADD R6, R8, 0xffffffe ;  /* 0x0ffffffe08067836 */ /* 0x001fcc0000000000 */
[----:B------:R0:W1:Y:S02]  /*0230*/  F2I.FTZ.U32.TRUNC.NTZ R7, R6 ;  /* 0x0000000600077305 */ /* 0x000064000021f000 */
[----:B0-----:R-:W-:Y:S02]  /*0240*/  IMAD.MOV.U32 R6, RZ, RZ, RZ ;  /* 0x000000ffff067224 */ /* 0x001fe400078e00ff */
[----:B-1----:R-:W-:-:S04]  /*0250*/  IMAD.MOV R10, RZ, RZ, -R7 ;  /* 0x000000ffff0a7224 */ /* 0x002fc800078e0a07 */
[----:B------:R-:W-:-:S04]  /*0260*/  IMAD R13, R10, R11, RZ ;  /* 0x0000000b0a0d7224 */ /* 0x000fc800078e02ff */
[----:B------:R-:W-:Y:S01]  /*0270*/  IMAD.HI.U32 R7, R7, R13, R6 ;  /* 0x0000000d07077227 */ /* 0x000fe200078e0006 */
[----:B----4-:R-:W-:Y:S02]  /*0280*/  IABS R10, R36 ;  /* 0x00000024000a7213 */ /* 0x010fe40000000000 */
[----:B-----5:R-:W-:-:S03]  /*0290*/  IABS R14, R35 ;  /* 0x00000023000e7213 */ /* 0x020fc60000000000 */
[----:B------:R-:W-:-:S04]  /*02a0*/  IMAD.HI.U32 R4, R7, R10, RZ ;  /* 0x0000000a07047227 */ /* 0x000fc800078e00ff */
[----:B------:R-:W-:-:S04]  /*02b0*/  IMAD.HI.U32 R8, R7, R14, RZ ;  /* 0x0000000e07087227 */ /* 0x000fc800078e00ff */
[----:B------:R-:W-:Y:S02]  /*02c0*/  IMAD.MOV R5, RZ, RZ, -R4 ;  /* 0x000000ffff057224 */ /* 0x000fe400078e0a04 */
[----:B------:R-:W-:Y:S02]  /*02d0*/  IMAD.MOV R6, RZ, RZ, -R8 ;  /* 0x000000ffff067224 */ /* 0x000fe400078e0a08 */
[C---:B------:R-:W-:Y:S02]  /*02e0*/  IMAD R5, R11.reuse, R5, R10 ;  /* 0x000000050b057224 */ /* 0x040fe400078e020a */
[C---:B------:R-:W-:Y:S02]  /*02f0*/  IMAD R10, R11.reuse, R6, R14 ;  /* 0x000000060b0a7224 */ /* 0x040fe400078e020e */
[----:B------:R-:W0:Y:S01]  /*0300*/  LDC.64 R6, c[0x0][0x3b0] ;  /* 0x0000ec00ff067b82 */ /* 0x000e220000000a00 */
[C---:B------:R-:W-:Y:S02]  /*0310*/  ISETP.GT.U32.AND P3, PT, R11.reuse, R5, PT ;  /* 0x000000050b00720c */ /* 0x040fe40003f64070 */
[----:B------:R-:W-:-:S11]  /*0320*/  ISETP.GT.U32.AND P4, PT, R11, R10, PT ;  /* 0x0000000a0b00720c */ /* 0x000fd60003f84070 */
[--C-:B------:R-:W-:Y:S02]  /*0330*/  @!P3 IMAD.IADD R5, R5, 0x1, -R11.reuse ;  /* 0x000000010505b824 */ /* 0x100fe400078e0a0b */
[----:B------:R-:W-:Y:S02]  /*0340*/  @!P4 IMAD.IADD R10, R10, 0x1, -R11 ;  /* 0x000000010a0ac824 */ /* 0x000fe400078e0a0b */
[----:B------:R-:W-:Y:S01]  /*0350*/  @!P3 VIADD R4, R4, 0x1 ;  /* 0x000000010404b836 */ /* 0x000fe20000000000 */
[-C--:B------:R-:W-:Y:S01]  /*0360*/  ISETP.GE.U32.AND P1, PT, R5, R11.reuse, PT ;  /* 0x0000000b0500720c */ /* 0x080fe20003f26070 */
[----:B------:R-:W-:Y:S01]  /*0370*/  @!P4 VIADD R8, R8, 0x1 ;  /* 0x000000010808c836 */ /* 0x000fe20000000000 */
[-C--:B------:R-:W-:Y:S02]  /*0380*/  LOP3.LUT R5, R36, R12.reuse, RZ, 0x3c, !PT ;  /* 0x0000000c24057212 */ /* 0x080fe400078e3cff */
[----:B------:R-:W-:Y:S01]  /*0390*/  ISETP.GE.U32.AND P2, PT, R10, R11, PT ;  /* 0x0000000b0a00720c */ /* 0x000fe20003f46070 */
[----:B0-----:R-:W-:Y:S01]  /*03a0*/  IMAD.WIDE.U32 R6, R9, 0x4, R6 ;  /* 0x0000000409067825 */ /* 0x001fe200078e0006 */
[----:B------:R-:W-:-:S02]  /*03b0*/  LOP3.LUT R10, R35, R12, RZ, 0x3c, !PT ;  /* 0x0000000c230a7212 */ /* 0x000fc400078e3cff */
[----:B------:R-:W-:Y:S02]  /*03c0*/  ISETP.GE.AND P0, PT, R5, RZ, PT ;  /* 0x000000ff0500720c */ /* 0x000fe40003f06270 */
[----:B------:R-:W-:Y:S02]  /*03d0*/  ISETP.GE.AND P3, PT, R10, RZ, PT ;  /* 0x000000ff0a00720c */ /* 0x000fe40003f66270 */
[----:B------:R-:W-:Y:S01]  /*03e0*/  LOP3.LUT R5, RZ, R12, RZ, 0x33, !PT ;  /* 0x0000000cff057212 */ /* 0x000fe200078e33ff */
[----:B------:R-:W-:Y:S01]  /*03f0*/  @P1 VIADD R4, R4, 0x1 ;  /* 0x0000000104041836 */ /* 0x000fe20000000000 */
[----:B------:R-:W-:-:S03]  /*0400*/  ISETP.NE.AND P1, PT, R12, RZ, PT ;  /* 0x000000ff0c00720c */ /* 0x000fc60003f25270 */
[----:B------:R-:W-:-:S04]  /*0410*/  @P2 VIADD R8, R8, 0x1 ;  /* 0x0000000108082836 */ /* 0x000fc80000000000 */
[----:B------:R-:W-:Y:S02]  /*0420*/  @!P0 IMAD.MOV R4, RZ, RZ, -R4 ;  /* 0x000000ffff048224 */ /* 0x000fe400078e0a04 */
[----:B------:R-:W-:-:S03]  /*0430*/  @!P3 IMAD.MOV R8, RZ, RZ, -R8 ;  /* 0x000000ffff08b224 */ /* 0x000fc600078e0a08 */
[C---:B------:R-:W-:Y:S02]  /*0440*/  SEL R27, R5.reuse, R4, !P1 ;  /* 0x00000004051b7207 */ /* 0x040fe40004800000 */
[----:B------:R-:W-:Y:S02]  /*0450*/  SEL R4, R5, R8, !P1 ;  /* 0x0000000805047207 */ /* 0x000fe40004800000 */
[----:B--2---:R-:W-:Y:S01]  /*0460*/  ISETP.GE.AND P0, PT, R27, UR15, PT ;  /* 0x0000000f1b007c0c */ /* 0x004fe2000bf06270 */
[----:B------:R-:W-:-:S12]  /*0470*/  BRA.U !UP0, `(.L_x_0) ;  /* 0x0000000908907547 */ /* 0x000fd8000b800000 */
[----:B------:R-:W2:Y:S01]  /*0480*/  LDG.E.CONSTANT R6, desc[UR8][R6.64] ;  /* 0x0000000806067981 */ /* 0x000ea2000c1e9900 */
[----:B------:R-:W0:Y:S01]  /*0490*/  LDCU UR6, c[0x0][0x3cc] ;  /* 0x00007980ff0677ac */ /* 0x000e220008000800 */
[----:B------:R-:W-:Y:S01]  /*04a0*/  IMAD.IADD R2, R37, 0x1, R2 ;  /* 0x0000000125027824 */ /* 0x000fe200078e0202 */
[C---:B------:R-:W-:Y:S01]  /*04b0*/  LOP3.LUT R30, R0.reuse, 0x3, RZ, 0xc0, !PT ;  /* 0x00000003001e7812 */ /* 0x040fe200078ec0ff */
[----:B------:R-:W-:Y:S01]  /*04c0*/  IMAD.SHL.U32 R0, R0, 0x4, RZ ;  /* 0x0000000400007824 */ /* 0x000fe200078e00ff */
[----:B------:R-:W1:Y:S01]  /*04d0*/  LDCU UR10, c[0x0][0x3c4] ;  /* 0x00007880ff0a77ac */ /* 0x000e620008000800 */
[----:B------:R-:W-:Y:S01]  /*04e0*/  IMAD R5, R27, UR7, RZ ;  /* 0x000000071b057c24 */ /* 0x000fe2000f8e02ff */
[----:B------:R-:W-:Y:S01]  /*04f0*/  SHF.R.U32.HI R3, RZ, 0x7, R2 ;  /* 0x00000007ff037819 */ /* 0x000fe20000011602 */
[----:B------:R-:W-:Y:S01]  /*0500*/  IMAD R2, R2, UR7, RZ ;  /* 0x0000000702027c24 */ /* 0x000fe2000f8e02ff */
[----:B------:R-:W-:Y:S01]  /*0510*/  USHF.R.S32.HI UR4, URZ, 0x1f, UR7 ;  /* 0x0000001fff047899 */ /* 0x000fe20008011407 */
[----:B------:R-:W-:Y:S01]  /*0520*/  IMAD.MOV.U32 R31, RZ, RZ, RZ ;  /* 0x000000ffff1f7224 */ /* 0x000fe200078e00ff */
[----:B------:R-:W-:Y:S01]  /*0530*/  CS2R R32, SRZ ;  /* 0x0000000000207805 */ /* 0x000fe2000001ff00 */
[----:B------:R-:W-:Y:S01]  /*0540*/  IMAD.MOV.U32 R34, RZ, RZ, RZ ;  /* 0x000000ffff227224 */ /* 0x000fe200078e00ff */
[----:B------:R-:W-:Y:S01]  /*0550*/  ULEA.HI UR4, UR4, UR7, URZ, 0x7 ;  /* 0x0000000704047291 */ /* 0x000fe2000f8f38ff */
[----:B------:R-:W-:Y:S01]  /*0560*/  LOP3.LUT R25, R0, 0xc, RZ, 0xc0, !PT ;  /* 0x0000000c00197812 */ /* 0x000fe200078ec0ff */
[----:B------:R-:W3:Y:S01]  /*0570*/  LDCU UR11, c[0x0][0x3c4] ;  /* 0x00007880ff0b77ac */ /* 0x000ee20008000800 */
[----:B------:R-:W-:Y:S01]  /*0580*/  SHF.R.S32.HI R8, RZ, 0x1f, R5 ;  /* 0x0000001fff087819 */ /* 0x000fe20000011405 */
[----:B0-----:R-:W-:-:S02]  /*0590*/  USHF.R.S32.HI UR5, URZ, 0x1f, UR6 ;  /* 0x0000001fff057899 */ /* 0x001fc40008011406 */
[----:B------:R-:W-:Y:S02]  /*05a0*/  USHF.R.S32.HI UR4, URZ, 0x7, UR4 ;  /* 0x00000007ff047899 */ /* 0x000fe40008011404 */
[----:B------:R-:W-:Y:S01]  /*05b0*/  ULEA.HI UR5, UR5, UR6, URZ, 0x7 ;  /* 0x0000000605057291 */ /* 0x000fe2000f8f38ff */
[C---:B-1----:R-:W-:Y:S01]  /*05c0*/  ISETP.GE.AND P1, PT, R27.reuse, UR10, PT ;  /* 0x0000000a1b007c0c */ /* 0x042fe2000bf26270 */
[----:B------:R-:W-:Y:S02]  /*05d0*/  UIMAD UR6, UR7, UR6, URZ ;  /* 0x00000006070672a4 */ /* 0x000fe4000f8e02ff */
[----:B------:R-:W-:Y:S01]  /*05e0*/  USHF.R.S32.HI UR5, URZ, 0x7, UR5 ;  /* 0x00000007ff057899 */ /* 0x000fe20008011405 */
[----:B------:R-:W-:Y:S01]  /*05f0*/  IMAD R27, R27, UR4, RZ ;  /* 0x000000041b1b7c24 */ /* 0x000fe2000f8e02ff */
[----:B------:R-:W0:Y:S01]  /*0600*/  LDCU UR14, c[0x0][0x3c8] ;  /* 0x00007900ff0e77ac */ /* 0x000e220008000800 */
[----:B------:R-:W-:Y:S01]  /*0610*/  IMAD R26, R4, UR4, RZ ;  /* 0x00000004041a7c24 */ /* 0x000fe2000f8e02ff */
[----:B------:R-:W1:Y:S01]  /*0620*/  LDCU.64 UR12, c[0x0][0x390] ;  /* 0x00007200ff0c77ac */ /* 0x000e620008000a00 */
[----:B--2---:R-:W-:-:S02]  /*0630*/  IMAD R7, R6, UR6, RZ ;  /* 0x0000000606077c24 */ /* 0x004fc4000f8e02ff */
[----:B------:R-:W-:Y:S01]  /*0640*/  IMAD R3, R6, UR5, R3 ;  /* 0x0000000506037c24 */ /* 0x000fe2000f8e0203 */
[----:B------:R-:W-:Y:S02]  /*0650*/  UIADD3 UR5, UPT, UPT, -UR4, URZ, URZ ;  /* 0x000000ff04057290 */ /* 0x000fe4000fffe1ff */
[----:B------:R-:W-:Y:S01]  /*0660*/  IADD3 R6, P2, PT, R2, R7, RZ ;  /* 0x0000000702067210 */ /* 0x000fe20007f5e0ff */
[----:B------:R-:W-:Y:S01]  /*0670*/  IMAD R24, R3, UR4, RZ ;  /* 0x0000000403187c24 */ /* 0x000fe2000f8e02ff */
[----:B------:R-:W-:Y:S02]  /*0680*/  UMOV UR4, URZ ;  /* 0x000000ff00047c82 */ /* 0x000fe40008000000 */
[----:B01-3--:R-:W-:-:S09]  /*0690*/  LEA.HI.X.SX32 R7, R7, RZ, 0x1, P2 ;  /* 0x000000ff07077211 */ /* 0x00bfd200010f0eff */
.L_x_1:
[----:B------:R-:W0:Y:S01]  /*06a0*/  LDC.64 R12, c[0x0][0x380] ;  /* 0x0000e000ff0c7b82 */ /* 0x000e220000000a00 */
[----:B------:R-:W-:Y:S01]  /*06b0*/  IMAD R15, R4, UR14, RZ ;  /* 0x0000000e040f7c24 */ /* 0x000fe2000f8e02ff */
[----:B------:R-:W-:-:S04]  /*06c0*/  IADD3 R42, P4, P5, R6, UR12, R25 ;  /* 0x0000000c062a7c10 */ /* 0x000fc8000fd9e019 */
[----:B------:R-:W-:-:S05]  /*06d0*/  IADD3.X R43, PT, PT, R7, UR13, RZ, P4, P5 ;  /* 0x0000000d072b7c10 */ /* 0x000fca000a7ea4ff */
[----:B------:R-:W2:Y:S04]  /*06e0*/  LDG.E.CONSTANT R20, desc[UR8][R42.64] ;  /* 0x000000082a147981 */ /* 0x000ea8000c1e9900 */
[----:B------:R-:W3:Y:S04]  /*06f0*/  LDG.E.CONSTANT R21, desc[UR8][R42.64+0x10] ;  /* 0x000010082a157981 */ /* 0x000ee8000c1e9900 */
[----:B------:R-:W4:Y:S04]  /*0700*/  LDG.E.CONSTANT R28, desc[UR8][R42.64+0x20] ;  /* 0x000020082a1c7981 */ /* 0x000f28000c1e9900 */
[----:B------:R-:W5:Y:S01]  /*0710*/  LDG.E.CONSTANT R29, desc[UR8][R42.64+0x30] ;  /* 0x000030082a1d7981 */ /* 0x000f62000c1e9900 */
[----:B0-----:R-:W-:-:S02]  /*0720*/  IADD3 R46, P2, P3, R12, UR4, R5 ;  /* 0x000000040c2e7c10 */ /* 0x001fc4000fb5e005 */
[--C-:B------:R-:W-:Y:S01]  /*0730*/  IADD3 R44, P4, P5, R12, UR4, R15.reuse ;  /* 0x000000040c2c7c10 */ /* 0x100fe2000fd9e00f */
[----:B------:R-:W5:Y:S01]  /*0740*/  LDG.E.CONSTANT R49, desc[UR8][R42.64+0x40] ;  /* 0x000040082a317981 */ /* 0x000f62000c1e9900 */
[----:B------:R-:W-:Y:S02]  /*0750*/  SHF.R.S32.HI R12, RZ, 0x1f, R15 ;  /* 0x0000001fff0c7819 */ /* 0x000fe4000001140f */
[-C--:B------:R-:W-:Y:S01]  /*0760*/  IADD3.X R47, PT, PT, RZ, R13.reuse, R8, P2, P3 ;  /* 0x0000000dff2f7210 */ /* 0x080fe200017e6408 */
[----:B------:R-:W5:Y:S01]  /*0770*/  LDG.E.CONSTANT R48, desc[UR8][R42.64+0x50] ;  /* 0x000050082a307981 */ /* 0x000f62000c1e9900 */
[----:B------:R-:W-:Y:S02]  /*0780*/  ISETP.GE.AND P2, PT, R4, UR11, PT ;  /* 0x0000000b04007c0c */ /* 0x000fe4000bf46270 */
[----:B------:R-:W-:Y:S01]  /*0790*/  IADD3.X R45, PT, PT, RZ, R13, R12, P4, P5 ;  /* 0x0000000dff2d7210 */ /* 0x000fe200027ea40c */
[----:B------:R-:W-:-:S04]  /*07a0*/  IMAD.WIDE.U32 R46, R30, 0x4, R46 ;  /* 0x000000041e2e7825 */ /* 0x000fc800078e002e */
[----:B------:R-:W-:Y:S01]  /*07b0*/  IMAD.WIDE.U32 R44, R30, 0x4, R44 ;  /* 0x000000041e2c7825 */ /* 0x000fe200078e002c */
[----:B------:R-:W4:Y:S04]  /*07c0*/  @!P1 LDG.E.CONSTANT R9, desc[UR8][R46.64] ;  /* 0x000000082e099981 */ /* 0x000f28000c1e9900 */
[----:B------:R-:W5:Y:S04]  /*07d0*/  @!P1 LDG.E.CONSTANT R3, desc[UR8][R46.64+0x10] ;  /* 0x000010082e039981 */ /* 0x000f68000c1e9900 */
[----:B------:R-:W5:Y:S04]  /*07e0*/  @!P2 LDG.E.CONSTANT R2, desc[UR8][R44.64] ;  /* 0x000000082c02a981 */ /* 0x000f68000c1e9900 */
[----:B------:R-:W5:Y:S01]  /*07f0*/  @!P2 LDG.E.CONSTANT R0, desc[UR8][R44.64+0x10] ;  /* 0x000010082c00a981 */ /* 0x000f62000c1e9900 */
[----:B--2---:R-:W-:-:S02]  /*0800*/  F2FP.F16.E4M3.UNPACK_B R16, R20 ;  /* 0x00000014ff10723e */ /* 0x004fc400020006ff */
[----:B---3--:R-:W-:Y:S02]  /*0810*/  F2FP.F16.E4M3.UNPACK_B R17, R21 ;  /* 0x00000015ff11723e */ /* 0x008fe400020006ff */
[----:B----4-:R-:W-:Y:S02]  /*0820*/  F2FP.F16.E4M3.UNPACK_B R12, R9 ;  /* 0x00000009ff0c723e */ /* 0x010fe400020006ff */
[-C--:B-----5:R-:W-:Y:S02]  /*0830*/  F2FP.F16.E4M3.UNPACK_B R14, R3.reuse ;  /* 0x00000003ff0e723e */ /* 0x0a0fe400020006ff */
[----:B------:R-:W-:Y:S02]  /*0840*/  F2FP.F16.E4M3.UNPACK_B R13, R2 ;  /* 0x00000002ff0d723e */ /* 0x000fe400020006ff */
[----:B------:R-:W-:Y:S02]  /*0850*/  F2FP.F16.E4M3.UNPACK_B R15, R0 ;  /* 0x00000000ff0f723e */ /* 0x000fe400020006ff */
[----:B------:R-:W-:-:S02]  /*0860*/  F2FP.F16.E4M3.UNPACK_B R18, R3.H1 ;  /* 0x00000003ff12723e */ /* 0x000fc400030006ff */
[----:B------:R-:W-:Y:S01]  /*0870*/  F2FP.F16.E4M3.UNPACK_B R19, R0.H1 ;  /* 0x00000000ff13723e */ /* 0x000fe200030006ff */
[----:B------:R-:W2:Y:S02]  /*0880*/  @!P1 LDG.E.CONSTANT R3, desc[UR8][R46.64+0x30] ;  /* 0x000030082e039981 */ /* 0x000ea4000c1e9900 */
[----:B------:R-:W-:Y:S01]  /*0890*/  HMMA.16816.F32 R12, R12, R16, RZ ;  /* 0x000000100c0c723c */ /* 0x000fe200000018ff */
[----:B------:R-:W-:Y:S01]  /*08a0*/  F2FP.F16.E4M3.UNPACK_B R16, R9.H1 ;  /* 0x00000009ff10723e */ /* 0x000fe200030006ff */
[----:B------:R-:W3:Y:S01]  /*08b0*/  @!P2 LDG.E.CONSTANT R0, desc[UR8][R44.64+0x30] ;  /* 0x000030082c00a981 */ /* 0x000ee2000c1e9900 */
[----:B------:R-:W-:-:S03]  /*08c0*/  F2FP.F16.E4M3.UNPACK_B R17, R2.H1 ;  /* 0x00000002ff11723e */ /* 0x000fc600030006ff */
[----:B------:R-:W4:Y:S04]  /*08d0*/  @!P1 LDG.E.CONSTANT R9, desc[UR8][R46.64+0x20] ;  /* 0x000020082e099981 */ /* 0x000f28000c1e9900 */
[----:B------:R-:W5:Y:S01]  /*08e0*/  @!P2 LDG.E.CONSTANT R2, desc[UR8][R44.64+0x20] ;  /* 0x000020082c02a981 */ /* 0x000f62000c1e9900 */
[----:B------:R-:W-:Y:S02]  /*08f0*/  F2FP.F16.E4M3.UNPACK_B R20, R20.H1 ;  /* 0x00000014ff14723e */ /* 0x000fe400030006ff */
[----:B------:R-:W-:-:S07]  /*0900*/  F2FP.F16.E4M3.UNPACK_B R21, R21.H1 ;  /* 0x00000015ff15723e */ /* 0x000fce00030006ff */
[----:B------:R-:W-:Y:S01]  /*0910*/  HMMA.16816.F32 R12, R16, R20, R12 ;  /* 0x00000014100c723c */ /* 0x000fe2000000180c */
[----:B------:R-:W-:Y:S02]  /*0920*/  F2FP.F16.E4M3.UNPACK_B R20, R28 ;  /* 0x0000001cff14723e */ /* 0x000fe400020006ff */
[----:B------:R-:W-:Y:S02]  /*0930*/  F2FP.F16.E4M3.UNPACK_B R21, R29 ;  /* 0x0000001dff15723e */ /* 0x000fe400020006ff */
[----:B--2---:R-:W-:Y:S02]  /*0940*/  F2FP.F16.E4M3.UNPACK_B R18, R3 ;  /* 0x00000003ff12723e */ /* 0x004fe400020006ff */
[----:B---3--:R-:W-:Y:S02]  /*0950*/  F2FP.F16.E4M3.UNPACK_B R19, R0 ;  /* 0x00000000ff13723e */ /* 0x008fe400020006ff */
[----:B----4-:R-:W-:Y:S02]  /*0960*/  F2FP.F16.E4M3.UNPACK_B R16, R9 ;  /* 0x00000009ff10723e */ /* 0x010fe400020006ff */
[----:B-----5:R-:W-:-:S02]  /*0970*/  F2FP.F16.E4M3.UNPACK_B R17, R2 ;  /* 0x00000002ff11723e */ /* 0x020fc400020006ff */
[----:B------:R-:W-:Y:S02]  /*0980*/  F2FP.F16.E4M3.UNPACK_B R22, R3.H1 ;  /* 0x00000003ff16723e */ /* 0x000fe400030006ff */
        /* <DEDUP_REMOVED lines=12> */
[----:B------:R-:W-:Y:S01]  /*0a50*/  F2FP.F16.E4M3.UNPACK_B R29, R48 ;  /* 0x00000030ff1d723e */ /* 0x000fe200020006ff */
[----:B------:R-:W-:Y:S01]  /*0a60*/  FADD R39, RZ, R12 ;  /* 0x0000000cff277221 */ /* 0x000fe20000000000 */
[----:B------:R-:W-:Y:S01]  /*0a70*/  FADD R38, RZ, R13 ;  /* 0x0000000dff267221 */ /* 0x000fe20000000000 */
[----:B------:R-:W-:Y:S01]  /*0a80*/  FADD R41, RZ, R14 ;  /* 0x0000000eff297221 */ /* 0x000fe20000000000 */
[----:B------:R-:W-:Y:S01]  /*0a90*/  FADD R40, RZ, R15 ;  /* 0x0000000fff287221 */ /* 0x000fe20000000000 */
[----:B--2---:R-:W-:Y:S02]  /*0aa0*/  F2FP.F16.E4M3.UNPACK_B R22, R3 ;  /* 0x00000003ff16723e */ /* 0x004fe400020006ff */
[----:B---3--:R-:W-:-:S02]  /*0ab0*/  F2FP.F16.E4M3.UNPACK_B R23, R0 ;  /* 0x00000000ff17723e */ /* 0x008fc400020006ff */
[-C--:B----4-:R-:W-:Y:S02]  /*0ac0*/  F2FP.F16.E4M3.UNPACK_B R20, R9.reuse ;  /* 0x00000009ff14723e */ /* 0x090fe400020006ff */
[-C--:B-----5:R-:W-:Y:S02]  /*0ad0*/  F2FP.F16.E4M3.UNPACK_B R21, R2.reuse ;  /* 0x00000002ff15723e */ /* 0x0a0fe400020006ff */
[----:B------:R-:W-:Y:S02]  /*0ae0*/  F2FP.F16.E4M3.UNPACK_B R12, R9.H1 ;  /* 0x00000009ff0c723e */ /* 0x000fe400030006ff */
[----:B------:R-:W-:Y:S01]  /*0af0*/  F2FP.F16.E4M3.UNPACK_B R14, R3.H1 ;  /* 0x00000003ff0e723e */ /* 0x000fe200030006ff */
[----:B------:R-:W2:Y:S01]  /*0b00*/  @!P1 LDG.E.CONSTANT R9, desc[UR8][R46.64+0x60] ;  /* 0x000060082e099981 */ /* 0x000ea2000c1e9900 */
[----:B------:R-:W-:Y:S01]  /*0b10*/  F2FP.F16.E4M3.UNPACK_B R13, R2.H1 ;  /* 0x00000002ff0d723e */ /* 0x000fe200030006ff */
[----:B------:R-:W-:Y:S01]  /*0b20*/  HMMA.16816.F32 R20, R20, R28, RZ ;  /* 0x0000001c1414723c */ /* 0x000fe200000018ff */
[----:B------:R-:W-:Y:S01]  /*0b30*/  F2FP.F16.E4M3.UNPACK_B R15, R0.H1 ;  /* 0x00000000ff0f723e */ /* 0x000fe200030006ff */
[----:B------:R-:W3:Y:S04]  /*0b40*/  LDG.E.CONSTANT R28, desc[UR8][R42.64+0x60] ;  /* 0x000060082a1c7981 */ /* 0x000ee8000c1e9900 */
[----:B------:R0:W4:Y:S04]  /*0b50*/  LDG.E.CONSTANT R29, desc[UR8][R42.64+0x70] ;  /* 0x000070082a1d7981 */ /* 0x000128000c1e9900 */
[----:B------:R1:W5:Y:S04]  /*0b60*/  @!P1 LDG.E.CONSTANT R3, desc[UR8][R46.64+0x70] ;  /* 0x000070082e039981 */ /* 0x000368000c1e9900 */
[----:B------:R-:W5:Y:S04]  /*0b70*/  @!P2 LDG.E.CONSTANT R2, desc[UR8][R44.64+0x60] ;  /* 0x000060082c02a981 */ /* 0x000f68000c1e9900 */
[----:B------:R-:W5:Y:S01]  /*0b80*/  @!P2 LDG.E.CONSTANT R0, desc[UR8][R44.64+0x70] ;  /* 0x000070082c00a981 */ /* 0x000f62000c1e9900 */
[----:B------:R-:W-:Y:S01]  /*0b90*/  FADD R39, R39, R16 ;  /* 0x0000001027277221 */ /* 0x000fe20000000000 */
[----:B------:R-:W-:Y:S01]  /*0ba0*/  FADD R38, R38, R17 ;  /* 0x0000001126267221 */ /* 0x000fe20000000000 */
[----:B------:R-:W-:-:S02]  /*0bb0*/  F2FP.F16.E4M3.UNPACK_B R16, R49.H1 ;  /* 0x00000031ff10723e */ /* 0x000fc400030006ff */
[----:B------:R-:W-:Y:S01]  /*0bc0*/  F2FP.F16.E4M3.UNPACK_B R17, R48.H1 ;  /* 0x00000030ff11723e */ /* 0x000fe200030006ff */
[----:B------:R-:W-:Y:S01]  /*0bd0*/  FADD R41, R41, R18 ;  /* 0x0000001229297221 */ /* 0x000fe20000000000 */
[----:B------:R-:W-:Y:S02]  /*0be0*/  FADD R40, R40, R19 ;  /* 0x0000001328287221 */ /* 0x000fe40000000000 */
[----:B------:R-:W0:Y:S03]  /*0bf0*/  LDC.64 R18, c[0x0][0x388] ;  /* 0x0000e200ff127b82 */ /* 0x000e260000000a00 */
[----:B------:R-:W-:Y:S01]  /*0c00*/  HMMA.16816.F32 R20, R12, R16, R20 ;  /* 0x000000100c14723c */ /* 0x000fe20000001814 */
[----:B0-----:R-:W-:-:S04]  /*0c10*/  IMAD.WIDE R42, R27, 0x4, R18 ;  /* 0x000000041b2a7825 */ /* 0x001fc800078e0212 */
[----:B-1----:R-:W-:Y:S01]  /*0c20*/  IMAD.WIDE R46, R26, 0x4, R18 ;  /* 0x000000041a2e7825 */ /* 0x002fe200078e0212 */
[----:B------:R-:W5:Y:S04]  /*0c30*/  @!P1 LDG.E.CONSTANT R11, desc[UR8][R42.64] ;  /* 0x000000082a0b9981 */ /* 0x000f68000c1e9900 */
[----:B------:R-:W5:Y:S01]  /*0c40*/  @!P2 LDG.E.CONSTANT R10, desc[UR8][R46.64] ;  /* 0x000000082e0aa981 */ /* 0x000f62000c1e9900 */
[----:B--2---:R-:W-:Y:S02]  /*0c50*/  F2FP.F16.E4M3.UNPACK_B R12, R9 ;  /* 0x00000009ff0c723e */ /* 0x004fe400020006ff */
[----:B---3--:R-:W-:Y:S02]  /*0c60*/  F2FP.F16.E4M3.UNPACK_B R16, R28 ;  /* 0x0000001cff10723e */ /* 0x008fe400020006ff */
[----:B----4-:R-:W-:-:S02]  /*0c70*/  F2FP.F16.E4M3.UNPACK_B R17, R29 ;  /* 0x0000001dff11723e */ /* 0x010fc400020006ff */
[----:B-----5:R-:W-:Y:S02]  /*0c80*/  F2FP.F16.E4M3.UNPACK_B R14, R3 ;  /* 0x00000003ff0e723e */ /* 0x020fe400020006ff */
[----:B------:R-:W-:Y:S02]  /*0c90*/  F2FP.F16.E4M3.UNPACK_B R13, R2 ;  /* 0x00000002ff0d723e */ /* 0x000fe400020006ff */
[----:B------:R-:W-:-:S07]  /*0ca0*/  F2FP.F16.E4M3.UNPACK_B R15, R0 ;  /* 0x00000000ff0f723e */ /* 0x000fce00020006ff */
[----:B------:R-:W-:Y:S01]  /*0cb0*/  HMMA.16816.F32 R12, R12, R16, RZ ;  /* 0x000000100c0c723c */ /* 0x000fe200000018ff */
[----:B------:R-:W-:Y:S02]  /*0cc0*/  F2FP.F16.E4M3.UNPACK_B R28, R28.H1 ;  /* 0x0000001cff1c723e */ /* 0x000fe400030006ff */
[----:B------:R-:W-:Y:S02]  /*0cd0*/  F2FP.F16.E4M3.UNPACK_B R29, R29.H1 ;  /* 0x0000001dff1d723e */ /* 0x000fe400030006ff */
[----:B------:R-:W-:Y:S02]  /*0ce0*/  F2FP.F16.E4M3.UNPACK_B R16, R9.H1 ;  /* 0x00000009ff10723e */ /* 0x000fe400030006ff */
[----:B------:R-:W-:Y:S02]  /*0cf0*/  F2FP.F16.E4M3.UNPACK_B R18, R3.H1 ;  /* 0x00000003ff12723e */ /* 0x000fe400030006ff */
[----:B------:R-:W-:Y:S02]  /*0d00*/  F2FP.F16.E4M3.UNPACK_B R17, R2.H1 ;  /* 0x00000002ff11723e */ /* 0x000fe400030006ff */
[----:B------:R-:W-:-:S09]  /*0d10*/  F2FP.F16.E4M3.UNPACK_B R19, R0.H1 ;  /* 0x00000000ff13723e */ /* 0x000fd200030006ff */
[----:B------:R-:W-:Y:S01]  /*0d20*/  HMMA.16816.F32 R12, R16, R28, R12 ;  /* 0x0000001c100c723c */ /* 0x000fe2000000180c */
[----:B------:R-:W0:Y:S02]  /*0d30*/  LDC.64 R16, c[0x0][0x398] ;  /* 0x0000e600ff107b82 */ /* 0x000e240000000a00 */
[----:B0-----:R-:W-:-:S06]  /*0d40*/  IMAD.WIDE R16, R24, 0x4, R16 ;  /* 0x0000000418107825 */ /* 0x001fcc00078e0210 */
[----:B------:R-:W2:Y:S01]  /*0d50*/  LDG.E.CONSTANT R16, desc[UR8][R16.64] ;  /* 0x0000000810107981 */ /* 0x000ea2000c1e9900 */
[----:B------:R-:W-:Y:S01]  /*0d60*/  UIADD3 UR5, UPT, UPT, UR5, 0x1, URZ ;  /* 0x0000000105057890 */ /* 0x000fe2000fffe0ff */
[----:B------:R-:W-:Y:S01]  /*0d70*/  FADD R19, R39, R20 ;  /* 0x0000001427137221 */ /* 0x000fe20000000000 */
[----:B------:R-:W-:Y:S01]  /*0d80*/  FADD R38, R38, R21 ;  /* 0x0000001526267221 */ /* 0x000fe20000000000 */
[----:B------:R-:W-:Y:S01]  /*0d90*/  FADD R41, R41, R22 ;  /* 0x0000001629297221 */ /* 0x000fe20000000000 */
[----:B------:R-:W-:Y:S01]  /*0da0*/  UISETP.NE.AND UP0, UPT, UR5, URZ, UPT ;  /* 0x000000ff0500728c */ /* 0x000fe2000bf05270 */
[----:B------:R-:W-:-:S04]  /*0db0*/  FADD R40, R40, R23 ;  /* 0x0000001728287221 */ /* 0x000fc80000000000 */
[----:B------:R-:W-:Y:S01]  /*0dc0*/  FADD R19, R19, R12 ;  /* 0x0000000c13137221 */ /* 0x000fe20000000000 */
[----:B------:R-:W-:Y:S01]  /*0dd0*/  FADD R12, R38, R13 ;  /* 0x0000000d260c7221 */ /* 0x000fe20000000000 */
[----:B------:R-:W-:Y:S01]  /*0de0*/  FADD R13, R41, R14 ;  /* 0x0000000e290d7221 */ /* 0x000fe20000000000 */
[----:B------:R-:W-:Y:S01]  /*0df0*/  FADD R14, R40, R15 ;  /* 0x0000000f280e7221 */ /* 0x000fe20000000000 */
[----:B------:R-:W-:Y:S02]  /*0e00*/  VIADD R25, R25, 0x80 ;  /* 0x0000008019197836 */ /* 0x000fe40000000000 */
[----:B------:R-:W-:Y:S02]  /*0e10*/  VIADD R26, R26, 0x1 ;  /* 0x000000011a1a7836 */ /* 0x000fe40000000000 */
[----:B------:R-:W-:Y:S02]  /*0e20*/  VIADD R27, R27, 0x1 ;  /* 0x000000011b1b7836 */ /* 0x000fe40000000000 */
[----:B------:R-:W-:Y:S01]  /*0e30*/  VIADD R24, R24, 0x1 ;  /* 0x0000000118187836 */ /* 0x000fe20000000000 */
[----:B------:R-:W-:Y:S01]  /*0e40*/  UIADD3 UR4, UPT, UPT, UR4, 0x80, URZ ;  /* 0x0000008004047890 */ /* 0x000fe2000fffe0ff */
[-C--:B--2---:R-:W-:Y:S01]  /*0e50*/  FMUL R18, R11, R16.reuse ;  /* 0x000000100b127220 */ /* 0x084fe20000400000 */
[----:B------:R-:W-:-:S03]  /*0e60*/  FMUL R15, R10, R16 ;  /* 0x000000100a0f7220 */ /* 0x000fc60000400000 */
[-C--:B------:R-:W-:Y:S01]  /*0e70*/  FFMA R34, R19, R18.reuse, R34 ;  /* 0x0000001213227223 */ /* 0x080fe20000000022 */
[----:B------:R-:W-:Y:S01]  /*0e80*/  FFMA R33, R12, R18, R33 ;  /* 0x000000120c217223 */ /* 0x000fe20000000021 */
[-C--:B------:R-:W-:Y:S01]  /*0e90*/  FFMA R32, R13, R15.reuse, R32 ;  /* 0x0000000f0d207223 */ /* 0x080fe20000000020 */
[----:B------:R-:W-:Y:S01]  /*0ea0*/  FFMA R31, R14, R15, R31 ;  /* 0x0000000f0e1f7223 */ /* 0x000fe2000000001f */
[----:B------:R-:W-:Y:S06]  /*0eb0*/  BRA.U UP0, `(.L_x_1) ;  /* 0xfffffff500f87547 */ /* 0x000fec000b83ffff */
.L_x_0:
[----:B------:R-:W-:Y:S01]  /*0ec0*/  ISETP.GE.AND P1, PT, R4, UR15, PT ;  /* 0x0000000f04007c0c */ /* 0x000fe2000bf26270 */
[----:B------:R-:W-:Y:S01]  /*0ed0*/  BSSY.RECONVERGENT B0, `(.L_x_2) ;  /* 0x000000f000007945 */ /* 0x000fe20003800200 */
[----:B------:R-:W0:Y:S03]  /*0ee0*/  S2R R4, SR_TID.X ;  /* 0x0000000000047919 */ /* 0x000e260000002100 */
[----:B------:R-:W-:Y:S08]  /*0ef0*/  @P0 BRA `(.L_x_3) ;  /* 0x0000000000300947 */ /* 0x000ff00003800000 */
[----:B------:R-:W1:Y:S01]  /*0f00*/  LDCU UR6, c[0x0][0x3cc] ;  /* 0x00007980ff0677ac */ /* 0x000e620008000800 */
[----:B0-----:R-:W-:Y:S01]  /*0f10*/  IMAD.SHL.U32 R0, R4, 0x2, RZ ;  /* 0x0000000204007824 */ /* 0x001fe200078e00ff */
[----:B------:R-:W-:Y:S01]  /*0f20*/  F2FP.BF16.F32.PACK_AB R33, R33, R34 ;  /* 0x000000222121723e */ /* 0x000fe200000010ff */
[----:B------:R-:W0:Y:S03]  /*0f30*/  LDCU.64 UR4, c[0x0][0x3a0] ;  /* 0x00007400ff0477ac */ /* 0x000e260008000a00 */
[----:B------:R-:W-:-:S05]  /*0f40*/  LOP3.LUT R0, R0, 0x6, RZ, 0xc0, !PT ;  /* 0x0000000600007812 */ /* 0x000fca00078ec0ff */
[----:B------:R-:W-:Y:S02]  /*0f50*/  IMAD.IADD R3, R37, 0x1, R0 ;  /* 0x0000000125037824 */ /* 0x000fe400078e0200 */
[----:B-1----:R-:W-:-:S05]  /*0f60*/  IMAD R36, R36, UR6, RZ ;  /* 0x0000000624247c24 */ /* 0x002fca000f8e02ff */
[----:B------:R-:W-:-:S04]  /*0f70*/  IADD3 R3, P0, PT, R36, R3, RZ ;  /* 0x0000000324037210 */ /* 0x000fc80007f1e0ff */
[----:B------:R-:W-:Y:S02]  /*0f80*/  LEA.HI.X.SX32 R36, R36, RZ, 0x1, P0 ;  /* 0x000000ff24247211 */ /* 0x000fe400000f0eff */
[----:B0-----:R-:W-:-:S04]  /*0f90*/  LEA R2, P0, R3, UR4, 0x1 ;  /* 0x0000000403027c11 */ /* 0x001fc8000f8008ff */
[----:B------:R-:W-:-:S05]  /*0fa0*/  LEA.HI.X R3, R3, UR5, R36, 0x1, P0 ;  /* 0x0000000503037c11 */ /* 0x000fca00080f0c24 */
[----:B------:R1:W-:Y:S04]  /*0fb0*/  STG.E desc[UR8][R2.64], R33 ;  /* 0x0000002102007986 */ /* 0x0003e8000c101908 */
.L_x_3:
[----:B------:R-:W-:Y:S05]  /*0fc0*/  BSYNC.RECONVERGENT B0 ;  /* 0x0000000000007941 */ /* 0x000fea0003800200 */
.L_x_2:
[----:B------:R-:W-:Y:S05]  /*0fd0*/  @P1 EXIT ;  /* 0x000000000000194d */ /* 0x000fea0003800000 */
[----:B------:R-:W2:Y:S01]  /*0fe0*/  LDCU UR4, c[0x0][0x3cc] ;  /* 0x00007980ff0477ac */ /* 0x000ea20008000800 */
[----:B0-----:R-:W-:Y:S01]  /*0ff0*/  IMAD.SHL.U32 R0, R4, 0x2, RZ ;  /* 0x0000000204007824 */ /* 0x001fe200078e00ff */
[----:B------:R-:W-:Y:S01]  /*1000*/  F2FP.BF16.F32.PACK_AB R31, R31, R32 ;  /* 0x000000201f1f723e */ /* 0x000fe200000010ff */
[----:B------:R-:W1:Y:S03]  /*1010*/  LDCU.64 UR6, c[0x0][0x3a0] ;  /* 0x00007400ff0677ac */ /* 0x000e660008000a00 */
[----:B------:R-:W-:-:S05]  /*1020*/  LOP3.LUT R0, R0, 0x6, RZ, 0xc0, !PT ;  /* 0x0000000600007812 */ /* 0x000fca00078ec0ff */
[----:B------:R-:W-:Y:S02]  /*1030*/  IMAD.IADD R0, R37, 0x1, R0 ;  /* 0x0000000125007824 */ /* 0x000fe400078e0200 */
[----:B--2---:R-:W-:-:S05]  /*1040*/  IMAD R35, R35, UR4, RZ ;  /* 0x0000000423237c24 */ /* 0x004fca000f8e02ff */
[----:B------:R-:W-:-:S04]  /*1050*/  IADD3 R0, P0, PT, R0, R35, RZ ;  /* 0x0000002300007210 */ /* 0x000fc80007f1e0ff */
[----:B------:R-:W-:Y:S02]  /*1060*/  LEA.HI.X.SX32 R35, R35, RZ, 0x1, P0 ;  /* 0x000000ff23237211 */ /* 0x000fe400000f0eff */
[----:B-1----:R-:W-:-:S04]  /*1070*/  LEA R2, P0, R0, UR6, 0x1 ;  /* 0x0000000600027c11 */ /* 0x002fc8000f8008ff */
[----:B------:R-:W-:-:S05]  /*1080*/  LEA.HI.X R3, R0, UR7, R35, 0x1, P0 ;  /* 0x0000000700037c11 */ /* 0x000fca00080f0c23 */
[----:B------:R-:W-:Y:S01]  /*1090*/  STG.E desc[UR8][R2.64], R31 ;  /* 0x0000001f02007986 */ /* 0x000fe2000c101908 */
[----:B------:R-:W-:Y:S05]  /*10a0*/  EXIT ;  /* 0x000000000000794d */ /* 0x000fea0003800000 */
.L_x_4:
[----:B------:R-:W-:-:S00]  /*10b0*/  BRA `(.L_x_4) ;  /* 0xfffffffc00fc7947 */ /* 0x000fc0000383ffff */
[----:B------:R-:W-:-:S00]  /*10c0*/  NOP ;  /* 0x0000000000007918 */ /* 0x000fc00000000000 */
        /* <DEDUP_REMOVED lines=11> */
.L_x_5:


//--------------------- .nv.shared.reserved.0     --------------------------
	.section	.nv.shared.reserved.0,"aw",@nobits
	.weak		__nv_reservedSMEM_offset_0_alias
	.size		__nv_reservedSMEM_offset_0_alias, 0, 64
	.other		__nv_reservedSMEM_offset_0_alias,@"STO_CUDA_RESERVED_SHARED STV_DEFAULT"
__nv_reservedSMEM_offset_0_alias:
	.zero		0
	.zero		64


//--------------------- .nv.constant0._Z31fused_moe_w8a8_regtiling_kernelILi16ELi32ELi8EEvPK13__nv_fp8_e4m3PKfS2_S4_P13__nv_bfloat16PKiS8_S8_iiii --------------------------
	.section	.nv.constant0._Z31fused_moe_w8a8_regtiling_kernelILi16ELi32ELi8EEvPK13__nv_fp8_e4m3PKfS2_S4_P13__nv_bfloat16PKiS8_S8_iiii,"a",@progbits
	.sectionflags	@""
	.align	4
.nv.constant0._Z31fused_moe_w8a8_regtiling_kernelILi16ELi32ELi8EEvPK13__nv_fp8_e4m3PKfS2_S4_P13__nv_bfloat16PKiS8_S8_iiii:
	.zero		976


//--------------------- SYMBOLS --------------------------

	.type		.nv.reservedSmem.offset0,@object
	.size		.nv.reservedSmem.offset0,0x4
